//
// Generated by NVIDIA NVVM Compiler
//
// Compiler Build ID: CL-36424714
// Cuda compilation tools, release 13.0, V13.0.88
// Based on NVVM 20.0.0
//

.version 9.0
.target sm_100
.address_size 64

	// .globl	_Z11helloKernelv
.extern .func  (.param .b32 func_retval0) vprintf
(
	.param .b64 vprintf_param_0,
	.param .b64 vprintf_param_1
)
;
.global .align 1 .b8 $str[24] = {72, 101, 108, 108, 111, 44, 32, 119, 111, 114, 108, 100, 32, 102, 114, 111, 109, 32, 71, 80, 85, 33, 10};

.visible .entry _Z11helloKernelv()
{
	.reg .b32 	%r<3>;
	.reg .b64 	%rd<3>;

	mov.u64 	%rd1, $str;
	cvta.global.u64 	%rd2, %rd1;
	{ // callseq 0, 0
	.param .b64 param0;
	st.param.b64 	[param0], %rd2;
	.param .b64 param1;
	st.param.b64 	[param1], 0;
	.param .b32 retval0;
	call.uni (retval0), 
	vprintf, 
	(
	param0, 
	param1
	);
	ld.param.b32 	%r1, [retval0];
	} // callseq 0
	ret;

}


// ===== COMPILED SASS (sm_100) =====

	.target	sm_100

	.elftype	@"ET_EXEC"


//--------------------- .note.nv.tkinfo           --------------------------
	.section	.note.nv.tkinfo,"",@"SHT_NOTE"
	.sectionflags	@"SHF_NOTE_NV_TKINFO"
	.tkinfo
        /*0018*/ 	.word	0x00000002
        /*0030*/ 	.string	""
        /*0030*/ 	.string	"ptxas"
        /*0030*/ 	.string	"Cuda compilation tools, release 13.0, V13.0.88"
        /*0030*/ 	.string	"Build cuda_13.0.r13.0/compiler.36424714_0"
        /*0030*/ 	.string	"-arch sm_100 -m 64 "



//--------------------- .note.nv.cuinfo           --------------------------
	.section	.note.nv.cuinfo,"",@"SHT_NOTE"
	.sectionflags	@"SHF_NOTE_NV_CUINFO"
        /*0018*/ 	.short	0x0002
        /*001a*/ 	.short	0x0064
        /*001c*/ 	.short	0x0082
	.zero		2


//--------------------- .nv.info                  --------------------------
	.section	.nv.info,"",@"SHT_CUDA_INFO"
	.align	4


	//----- nvinfo : EIATTR_REGCOUNT
	.align		4
        /*0000*/ 	.byte	0x04, 0x2f
        /*0002*/ 	.short	(.L_2 - .L_1)
	.align		4
.L_1:
        /*0004*/ 	.word	index@(_Z11helloKernelv)
        /*0008*/ 	.word	0x00000018


	//----- nvinfo : EIATTR_FRAME_SIZE
	.align		4
.L_2:
        /*000c*/ 	.byte	0x04, 0x11
        /*000e*/ 	.short	(.L_4 - .L_3)
	.align		4
.L_3:
        /*0010*/ 	.word	index@(_Z11helloKernelv)
        /*0014*/ 	.word	0x00000000


	//----- nvinfo : EIATTR_MIN_STACK_SIZE
	.align		4
.L_4:
        /*0018*/ 	.byte	0x04, 0x12
        /*001a*/ 	.short	(.L_6 - .L_5)
	.align		4
.L_5:
        /*001c*/ 	.word	index@(_Z11helloKernelv)
        /*0020*/ 	.word	0x00000000
.L_6:


//--------------------- .nv.compat                --------------------------
	.section	.nv.compat,"",@"SHT_CUDA_COMPAT_INFO"
	.align	4
        /*0000*/ 	.byte	0x02, 0x09, 0x00, 0x00, 0x02, 0x02, 0x01, 0x00, 0x02, 0x05, 0x05, 0x00, 0x03, 0x07, 0x01, 0x01
        /*0010*/ 	.byte	0x02, 0x03, 0x00, 0x00, 0x02, 0x06, 0x01, 0x00, 0x04, 0x0b, 0x08, 0x00, 0x09, 0x00, 0x00, 0x00
        /*0020*/ 	.byte	0x00, 0x00, 0x00, 0x00


//--------------------- .nv.info._Z11helloKernelv --------------------------
	.section	.nv.info._Z11helloKernelv,"",@"SHT_CUDA_INFO"
	.sectionflags	@""
	.align	4


	//----- nvinfo : EIATTR_CUDA_API_VERSION
	.align		4
        /*0000*/ 	.byte	0x04, 0x37
        /*0002*/ 	.short	(.L_8 - .L_7)
.L_7:
        /*0004*/ 	.word	0x00000082


	//----- nvinfo : EIATTR_SPARSE_MMA_MASK
	.align		4
.L_8:
        /*0008*/ 	.byte	0x03, 0x50
        /*000a*/ 	.short	0x0000


	//----- nvinfo : EIATTR_MAXREG_COUNT
	.align		4
        /*000c*/ 	.byte	0x03, 0x1b
        /*000e*/ 	.short	0x00ff


	//----- nvinfo : EIATTR_EXTERNS
	.align		4
        /*0010*/ 	.byte	0x04, 0x0f
        /*0012*/ 	.short	(.L_10 - .L_9)


	//   ....[0]....
	.align		4
.L_9:
        /*0014*/ 	.word	index@(vprintf)


	//----- nvinfo : EIATTR_MERCURY_ISA_VERSION
	.align		4
.L_10:
        /*0018*/ 	.byte	0x03, 0x5f
        /*001a*/ 	.short	0x0101


	//----- nvinfo : EIATTR_VRC_CTA_INIT_COUNT
	.align		4
        /*001c*/ 	.byte	0x02, 0x4a
	.zero		1
	.zero		1


	//----- nvinfo : EIATTR_SYSCALL_OFFSETS
	.align		4
        /*0020*/ 	.byte	0x04, 0x46
        /*0022*/ 	.short	(.L_12 - .L_11)


	//   ....[0]....
.L_11:
        /*0024*/ 	.word	0x00000080


	//----- nvinfo : EIATTR_EXIT_INSTR_OFFSETS
	.align		4
.L_12:
        /*0028*/ 	.byte	0x04, 0x1c
        /*002a*/ 	.short	(.L_14 - .L_13)


	//   ....[0]....
.L_13:
        /*002c*/ 	.word	0x00000090


	//----- nvinfo : EIATTR_SW_WAR
	.align		4
.L_14:
        /*0030*/ 	.byte	0x04, 0x36
        /*0032*/ 	.short	(.L_16 - .L_15)
.L_15:
        /*0034*/ 	.word	0x00000008
.L_16:


//--------------------- .nv.callgraph             --------------------------
	.section	.nv.callgraph,"",@"SHT_CUDA_CALLGRAPH"
	.align	4
	.sectionentsize	8
	.align		4
        /*0000*/ 	.word	0x00000000
	.align		4
        /*0004*/ 	.word	0xffffffff
	.align		4
        /*0008*/ 	.word	index@(_Z11helloKernelv)
	.align		4
        /*000c*/ 	.word	index@(vprintf)
	.align		4
        /*0010*/ 	.word	0x00000000
	.align		4
        /*0014*/ 	.word	0xfffffffe
	.align		4
        /*0018*/ 	.word	0x00000000
	.align		4
        /*001c*/ 	.word	0xfffffffd
	.align		4
        /*0020*/ 	.word	0x00000000
	.align		4
        /*0024*/ 	.word	0xfffffffc


//--------------------- .nv.constant4             --------------------------
	.section	.nv.constant4,"a",@progbits
	.align	8
	.align		8
.nv.constant4:
        /*0000*/ 	.dword	vprintf
	.align		8
        /*0008*/ 	.dword	$str


//--------------------- .text._Z11helloKernelv    --------------------------
	.section	.text._Z11helloKernelv,"ax",@progbits
	.align	128
        .global         _Z11helloKernelv
        .type           _Z11helloKernelv,@function
        .size           _Z11helloKernelv,(.L_x_2 - _Z11helloKernelv)
        .other          _Z11helloKernelv,@"STO_CUDA_ENTRY STV_DEFAULT"
_Z11helloKernelv:
.text._Z11helloKernelv:
[----:B------:R-:W0:Y:S01]  /*0000*/  LDC R1, c[0x0][0x37c] ;  /* 0x0000df00ff017b82 */ /* 0x000e220000000800 */
[----:B------:R-:W-:Y:S01]  /*0010*/  MOV R0, 0x0 ;  /* 0x0000000000007802 */ /* 0x000fe20000000f00 */
[----:B------:R-:W1:Y:S01]  /*0020*/  LDCU.64 UR4, c[0x4][0x8] ;  /* 0x01000100ff0477ac */ /* 0x000e620008000a00 */
[----:B------:R-:W-:-:S05]  /*0030*/  CS2R R6, SRZ ;  /* 0x0000000000067805 */ /* 0x000fca000001ff00 */
[----:B------:R2:W3:Y:S01]  /*0040*/  LDC.64 R2, c[0x4][R0] ;  /* 0x0100000000027b82 */ /* 0x0004e20000000a00 */
[----:B-1----:R-:W-:Y:S02]  /*0050*/  IMAD.U32 R4, RZ, RZ, UR4 ;  /* 0x00000004ff047e24 */ /* 0x002fe4000f8e00ff */
[----:B--2---:R-:W-:-:S07]  /*0060*/  IMAD.U32 R5, RZ, RZ, UR5 ;  /* 0x00000005ff057e24 */ /* 0x004fce000f8e00ff */
[----:B------:R-:W-:-:S07]  /*0070*/  LEPC R20, `(.L_x_0) ;  /* 0x000000001014794e */ /* 0x000fce0000000000 */
[----:B0--3--:R-:W-:Y:S05]  /*0080*/  CALL.ABS.NOINC R2 ;  /* 0x0000000002007343 */ /* 0x009fea0003c00000 */
.L_x_0:
[----:B------:R-:W-:Y:S05]  /*0090*/  EXIT ;  /* 0x000000000000794d */ /* 0x000fea0003800000 */
.L_x_1:
[----:B------:R-:W-:-:S00]  /*00a0*/  BRA `(.L_x_1) ;  /* 0xfffffffc00fc7947 */ /* 0x000fc0000383ffff */
[----:B------:R-:W-:-:S00]  /*00b0*/  NOP ;  /* 0x0000000000007918 */ /* 0x000fc00000000000 */
        /* <DEDUP_REMOVED lines=12> */
.L_x_2:


//--------------------- .nv.global.init           --------------------------
	.section	.nv.global.init,"aw",@progbits
.nv.global.init:
	.type		$str,@object
	.size		$str,(.L_0 - $str)
$str:
        /*0000*/ 	.byte	0x48, 0x65, 0x6c, 0x6c, 0x6f, 0x2c, 0x20, 0x77, 0x6f, 0x72, 0x6c, 0x64, 0x20, 0x66, 0x72, 0x6f
        /*0010*/ 	.byte	0x6d, 0x20, 0x47, 0x50, 0x55, 0x21, 0x0a, 0x00
.L_0:


//--------------------- .nv.shared.reserved.0     --------------------------
	.section	.nv.shared.reserved.0,"aw",@nobits
	.weak		__nv_reservedSMEM_offset_0_alias
	.size		__nv_reservedSMEM_offset_0_alias, 0, 64
	.other		__nv_reservedSMEM_offset_0_alias,@"STO_CUDA_RESERVED_SHARED STV_DEFAULT"
__nv_reservedSMEM_offset_0_alias:
	.zero		0
	.zero		64


//--------------------- .nv.constant0._Z11helloKernelv --------------------------
	.section	.nv.constant0._Z11helloKernelv,"a",@progbits
	.sectionflags	@""
	.align	4
.nv.constant0._Z11helloKernelv:
	.zero		896


//--------------------- SYMBOLS --------------------------

	.type		.nv.reservedSmem.offset0,@object
	.size		.nv.reservedSmem.offset0,0x4
	.type		vprintf,@function
